//
// Generated by NVIDIA NVVM Compiler
//
// Compiler Build ID: CL-36424714
// Cuda compilation tools, release 13.0, V13.0.88
// Based on NVVM 20.0.0
//

.version 9.0
.target sm_100
.address_size 64

	// .globl	_Z5orBitPiS_S_i

.visible .entry _Z5orBitPiS_S_i(
	.param .u64 .ptr .align 1 _Z5orBitPiS_S_i_param_0,
	.param .u64 .ptr .align 1 _Z5orBitPiS_S_i_param_1,
	.param .u64 .ptr .align 1 _Z5orBitPiS_S_i_param_2,
	.param .u32 _Z5orBitPiS_S_i_param_3
)
{
	.reg .pred 	%p<2>;
	.reg .b32 	%r<15>;
	.reg .b64 	%rd<11>;

	ld.param.u64 	%rd1, [_Z5orBitPiS_S_i_param_0];
	ld.param.u64 	%rd2, [_Z5orBitPiS_S_i_param_1];
	ld.param.u64 	%rd3, [_Z5orBitPiS_S_i_param_2];
	ld.param.u32 	%r2, [_Z5orBitPiS_S_i_param_3];
	mov.u32 	%r3, %tid.x;
	mov.u32 	%r4, %tid.y;
	mov.u32 	%r5, %ctaid.x;
	mov.u32 	%r6, %ctaid.y;
	mov.u32 	%r7, %ntid.x;
	mov.u32 	%r8, %ntid.y;
	mad.lo.s32 	%r9, %r6, %r8, %r4;
	mov.u32 	%r10, %nctaid.x;
	mad.lo.s32 	%r11, %r9, %r10, %r5;
	mad.lo.s32 	%r1, %r11, %r7, %r3;
	setp.ge.s32 	%p1, %r1, %r2;
	@%p1 bra 	$L__BB0_2;
	cvta.to.global.u64 	%rd4, %rd1;
	cvta.to.global.u64 	%rd5, %rd2;
	cvta.to.global.u64 	%rd6, %rd3;
	mul.wide.s32 	%rd7, %r1, 4;
	add.s64 	%rd8, %rd4, %rd7;
	ld.global.u32 	%r12, [%rd8];
	add.s64 	%rd9, %rd5, %rd7;
	ld.global.u32 	%r13, [%rd9];
	or.b32  	%r14, %r13, %r12;
	add.s64 	%rd10, %rd6, %rd7;
	st.global.u32 	[%rd10], %r14;
$L__BB0_2:
	ret;

}


// ===== COMPILED SASS (sm_100) =====

	.target	sm_100

	.elftype	@"ET_EXEC"


//--------------------- .note.nv.tkinfo           --------------------------
	.section	.note.nv.tkinfo,"",@"SHT_NOTE"
	.sectionflags	@"SHF_NOTE_NV_TKINFO"
	.tkinfo
        /*0018*/ 	.word	0x00000002
        /*0030*/ 	.string	""
        /*0030*/ 	.string	"ptxas"
        /*0030*/ 	.string	"Cuda compilation tools, release 13.0, V13.0.88"
        /*0030*/ 	.string	"Build cuda_13.0.r13.0/compiler.36424714_0"
        /*0030*/ 	.string	"-arch sm_100 -m 64 "



//--------------------- .note.nv.cuinfo           --------------------------
	.section	.note.nv.cuinfo,"",@"SHT_NOTE"
	.sectionflags	@"SHF_NOTE_NV_CUINFO"
        /*0018*/ 	.short	0x0002
        /*001a*/ 	.short	0x0064
        /*001c*/ 	.short	0x0082
	.zero		2


//--------------------- .nv.info                  --------------------------
	.section	.nv.info,"",@"SHT_CUDA_INFO"
	.align	4


	//----- nvinfo : EIATTR_REGCOUNT
	.align		4
        /*0000*/ 	.byte	0x04, 0x2f
        /*0002*/ 	.short	(.L_1 - .L_0)
	.align		4
.L_0:
        /*0004*/ 	.word	index@(_Z5orBitPiS_S_i)
        /*0008*/ 	.word	0x0000000c


	//----- nvinfo : EIATTR_FRAME_SIZE
	.align		4
.L_1:
        /*000c*/ 	.byte	0x04, 0x11
        /*000e*/ 	.short	(.L_3 - .L_2)
	.align		4
.L_2:
        /*0010*/ 	.word	index@(_Z5orBitPiS_S_i)
        /*0014*/ 	.word	0x00000000


	//----- nvinfo : EIATTR_MIN_STACK_SIZE
	.align		4
.L_3:
        /*0018*/ 	.byte	0x04, 0x12
        /*001a*/ 	.short	(.L_5 - .L_4)
	.align		4
.L_4:
        /*001c*/ 	.word	index@(_Z5orBitPiS_S_i)
        /*0020*/ 	.word	0x00000000
.L_5:


//--------------------- .nv.compat                --------------------------
	.section	.nv.compat,"",@"SHT_CUDA_COMPAT_INFO"
	.align	4
        /*0000*/ 	.byte	0x02, 0x09, 0x00, 0x00, 0x02, 0x02, 0x01, 0x00, 0x02, 0x05, 0x05, 0x00, 0x03, 0x07, 0x01, 0x01
        /*0010*/ 	.byte	0x02, 0x03, 0x00, 0x00, 0x02, 0x06, 0x01, 0x00, 0x04, 0x0b, 0x08, 0x00, 0x09, 0x00, 0x00, 0x00
        /*0020*/ 	.byte	0x00, 0x00, 0x00, 0x00


//--------------------- .nv.info._Z5orBitPiS_S_i  --------------------------
	.section	.nv.info._Z5orBitPiS_S_i,"",@"SHT_CUDA_INFO"
	.sectionflags	@""
	.align	4


	//----- nvinfo : EIATTR_CUDA_API_VERSION
	.align		4
        /*0000*/ 	.byte	0x04, 0x37
        /*0002*/ 	.short	(.L_7 - .L_6)
.L_6:
        /*0004*/ 	.word	0x00000082


	//----- nvinfo : EIATTR_KPARAM_INFO
	.align		4
.L_7:
        /*0008*/ 	.byte	0x04, 0x17
        /*000a*/ 	.short	(.L_9 - .L_8)
.L_8:
        /*000c*/ 	.word	0x00000000
        /*0010*/ 	.short	0x0003
        /*0012*/ 	.short	0x0018
        /*0014*/ 	.byte	0x00, 0xf0, 0x11, 0x00


	//----- nvinfo : EIATTR_KPARAM_INFO
	.align		4
.L_9:
        /*0018*/ 	.byte	0x04, 0x17
        /*001a*/ 	.short	(.L_11 - .L_10)
.L_10:
        /*001c*/ 	.word	0x00000000
        /*0020*/ 	.short	0x0002
        /*0022*/ 	.short	0x0010
        /*0024*/ 	.byte	0x00, 0xf5, 0x21, 0x00


	//----- nvinfo : EIATTR_KPARAM_INFO
	.align		4
.L_11:
        /*0028*/ 	.byte	0x04, 0x17
        /*002a*/ 	.short	(.L_13 - .L_12)
.L_12:
        /*002c*/ 	.word	0x00000000
        /*0030*/ 	.short	0x0001
        /*0032*/ 	.short	0x0008
        /*0034*/ 	.byte	0x00, 0xf5, 0x21, 0x00


	//----- nvinfo : EIATTR_KPARAM_INFO
	.align		4
.L_13:
        /*0038*/ 	.byte	0x04, 0x17
        /*003a*/ 	.short	(.L_15 - .L_14)
.L_14:
        /*003c*/ 	.word	0x00000000
        /*0040*/ 	.short	0x0000
        /*0042*/ 	.short	0x0000
        /*0044*/ 	.byte	0x00, 0xf5, 0x21, 0x00


	//----- nvinfo : EIATTR_SPARSE_MMA_MASK
	.align		4
.L_15:
        /*0048*/ 	.byte	0x03, 0x50
        /*004a*/ 	.short	0x0000


	//----- nvinfo : EIATTR_MAXREG_COUNT
	.align		4
        /*004c*/ 	.byte	0x03, 0x1b
        /*004e*/ 	.short	0x00ff


	//----- nvinfo : EIATTR_MERCURY_ISA_VERSION
	.align		4
        /*0050*/ 	.byte	0x03, 0x5f
        /*0052*/ 	.short	0x0101


	//----- nvinfo : EIATTR_VRC_CTA_INIT_COUNT
	.align		4
        /*0054*/ 	.byte	0x02, 0x4a
	.zero		1
	.zero		1


	//----- nvinfo : EIATTR_EXIT_INSTR_OFFSETS
	.align		4
        /*0058*/ 	.byte	0x04, 0x1c
        /*005a*/ 	.short	(.L_17 - .L_16)


	//   ....[0]....
.L_16:
        /*005c*/ 	.word	0x000000d0


	//   ....[1]....
        /*0060*/ 	.word	0x00000190


	//----- nvinfo : EIATTR_CBANK_PARAM_SIZE
	.align		4
.L_17:
        /*0064*/ 	.byte	0x03, 0x19
        /*0066*/ 	.short	0x001c


	//----- nvinfo : EIATTR_PARAM_CBANK
	.align		4
        /*0068*/ 	.byte	0x04, 0x0a
        /*006a*/ 	.short	(.L_19 - .L_18)
	.align		4
.L_18:
        /*006c*/ 	.word	index@(.nv.constant0._Z5orBitPiS_S_i)
        /*0070*/ 	.short	0x0380
        /*0072*/ 	.short	0x001c


	//----- nvinfo : EIATTR_SW_WAR
	.align		4
.L_19:
        /*0074*/ 	.byte	0x04, 0x36
        /*0076*/ 	.short	(.L_21 - .L_20)
.L_20:
        /*0078*/ 	.word	0x00000008
.L_21:


//--------------------- .nv.callgraph             --------------------------
	.section	.nv.callgraph,"",@"SHT_CUDA_CALLGRAPH"
	.align	4
	.sectionentsize	8
	.align		4
        /*0000*/ 	.word	0x00000000
	.align		4
        /*0004*/ 	.word	0xffffffff
	.align		4
        /*0008*/ 	.word	0x00000000
	.align		4
        /*000c*/ 	.word	0xfffffffe
	.align		4
        /*0010*/ 	.word	0x00000000
	.align		4
        /*0014*/ 	.word	0xfffffffd
	.align		4
        /*0018*/ 	.word	0x00000000
	.align		4
        /*001c*/ 	.word	0xfffffffc


//--------------------- .text._Z5orBitPiS_S_i     --------------------------
	.section	.text._Z5orBitPiS_S_i,"ax",@progbits
	.align	128
        .global         _Z5orBitPiS_S_i
        .type           _Z5orBitPiS_S_i,@function
        .size           _Z5orBitPiS_S_i,(.L_x_1 - _Z5orBitPiS_S_i)
        .other          _Z5orBitPiS_S_i,@"STO_CUDA_ENTRY STV_DEFAULT"
_Z5orBitPiS_S_i:
.text._Z5orBitPiS_S_i:
[----:B------:R-:W-:Y:S01]  /*0000*/  LDC R1, c[0x0][0x37c] ;  /* 0x0000df00ff017b82 */ /* 0x000fe20000000800 */
[----:B------:R-:W0:Y:S01]  /*0010*/  S2R R0, SR_TID.Y ;  /* 0x0000000000007919 */ /* 0x000e220000002200 */
[----:B------:R-:W1:Y:S06]  /*0020*/  LDCU UR6, c[0x0][0x360] ;  /* 0x00006c00ff0677ac */ /* 0x000e6c0008000800 */
[----:B------:R-:W0:Y:S01]  /*0030*/  S2UR UR5, SR_CTAID.Y ;  /* 0x00000000000579c3 */ /* 0x000e220000002600 */
[----:B------:R-:W1:Y:S01]  /*0040*/  S2R R9, SR_TID.X ;  /* 0x0000000000097919 */ /* 0x000e620000002100 */
[----:B------:R-:W2:Y:S06]  /*0050*/  LDCU UR7, c[0x0][0x398] ;  /* 0x00007300ff0777ac */ /* 0x000eac0008000800 */
[----:B------:R-:W0:Y:S08]  /*0060*/  LDC R3, c[0x0][0x364] ;  /* 0x0000d900ff037b82 */ /* 0x000e300000000800 */
[----:B------:R-:W3:Y:S08]  /*0070*/  S2UR UR4, SR_CTAID.X ;  /* 0x00000000000479c3 */ /* 0x000ef00000002500 */
[----:B------:R-:W3:Y:S01]  /*0080*/  LDC R5, c[0x0][0x370] ;  /* 0x0000dc00ff057b82 */ /* 0x000ee20000000800 */
[----:B0-----:R-:W-:-:S04]  /*0090*/  IMAD R0, R3, UR5, R0 ;  /* 0x0000000503007c24 */ /* 0x001fc8000f8e0200 */
[----:B---3--:R-:W-:-:S04]  /*00a0*/  IMAD R0, R0, R5, UR4 ;  /* 0x0000000400007e24 */ /* 0x008fc8000f8e0205 */
[----:B-1----:R-:W-:-:S05]  /*00b0*/  IMAD R9, R0, UR6, R9 ;  /* 0x0000000600097c24 */ /* 0x002fca000f8e0209 */
[----:B--2---:R-:W-:-:S13]  /*00c0*/  ISETP.GE.AND P0, PT, R9, UR7, PT ;  /* 0x0000000709007c0c */ /* 0x004fda000bf06270 */
[----:B------:R-:W-:Y:S05]  /*00d0*/  @P0 EXIT ;  /* 0x000000000000094d */ /* 0x000fea0003800000 */
[----:B------:R-:W0:Y:S01]  /*00e0*/  LDC.64 R2, c[0x0][0x380] ;  /* 0x0000e000ff027b82 */ /* 0x000e220000000a00 */
[----:B------:R-:W1:Y:S07]  /*00f0*/  LDCU.64 UR4, c[0x0][0x358] ;  /* 0x00006b00ff0477ac */ /* 0x000e6e0008000a00 */
[----:B------:R-:W2:Y:S08]  /*0100*/  LDC.64 R4, c[0x0][0x388] ;  /* 0x0000e200ff047b82 */ /* 0x000eb00000000a00 */
[----:B------:R-:W3:Y:S01]  /*0110*/  LDC.64 R6, c[0x0][0x390] ;  /* 0x0000e400ff067b82 */ /* 0x000ee20000000a00 */
[----:B0-----:R-:W-:-:S06]  /*0120*/  IMAD.WIDE R2, R9, 0x4, R2 ;  /* 0x0000000409027825 */ /* 0x001fcc00078e0202 */
[----:B-1----:R-:W4:Y:S01]  /*0130*/  LDG.E R2, desc[UR4][R2.64] ;  /* 0x0000000402027981 */ /* 0x002f22000c1e1900 */
[----:B--2---:R-:W-:-:S06]  /*0140*/  IMAD.WIDE R4, R9, 0x4, R4 ;  /* 0x0000000409047825 */ /* 0x004fcc00078e0204 */
[----:B------:R-:W4:Y:S01]  /*0150*/  LDG.E R5, desc[UR4][R4.64] ;  /* 0x0000000404057981 */ /* 0x000f22000c1e1900 */
[----:B---3--:R-:W-:Y:S01]  /*0160*/  IMAD.WIDE R6, R9, 0x4, R6 ;  /* 0x0000000409067825 */ /* 0x008fe200078e0206 */
[----:B----4-:R-:W-:-:S05]  /*0170*/  LOP3.LUT R9, R5, R2, RZ, 0xfc, !PT ;  /* 0x0000000205097212 */ /* 0x010fca00078efcff */
[----:B------:R-:W-:Y:S01]  /*0180*/  STG.E desc[UR4][R6.64], R9 ;  /* 0x0000000906007986 */ /* 0x000fe2000c101904 */
[----:B------:R-:W-:Y:S05]  /*0190*/  EXIT ;  /* 0x000000000000794d */ /* 0x000fea0003800000 */
.L_x_0:
[----:B------:R-:W-:-:S00]  /*01a0*/  BRA `(.L_x_0) ;  /* 0xfffffffc00fc7947 */ /* 0x000fc0000383ffff */
[----:B------:R-:W-:-:S00]  /*01b0*/  NOP ;  /* 0x0000000000007918 */ /* 0x000fc00000000000 */
        /* <DEDUP_REMOVED lines=12> */
.L_x_1:


//--------------------- .nv.shared.reserved.0     --------------------------
	.section	.nv.shared.reserved.0,"aw",@nobits
	.weak		__nv_reservedSMEM_offset_0_alias
	.size		__nv_reservedSMEM_offset_0_alias, 0, 64
	.other		__nv_reservedSMEM_offset_0_alias,@"STO_CUDA_RESERVED_SHARED STV_DEFAULT"
__nv_reservedSMEM_offset_0_alias:
	.zero		0
	.zero		64


//--------------------- .nv.constant0._Z5orBitPiS_S_i --------------------------
	.section	.nv.constant0._Z5orBitPiS_S_i,"a",@progbits
	.sectionflags	@""
	.align	4
.nv.constant0._Z5orBitPiS_S_i:
	.zero		924


//--------------------- SYMBOLS --------------------------

	.type		.nv.reservedSmem.offset0,@object
	.size		.nv.reservedSmem.offset0,0x4
